//
// Generated by NVIDIA NVVM Compiler
//
// Compiler Build ID: CL-36424714
// Cuda compilation tools, release 13.0, V13.0.88
// Based on NVVM 20.0.0
//

.version 9.0
.target sm_100
.address_size 64

	// .globl	_Z19solver_kernel_naivePfS_Pd

.visible .entry _Z19solver_kernel_naivePfS_Pd(
	.param .u64 .ptr .align 1 _Z19solver_kernel_naivePfS_Pd_param_0,
	.param .u64 .ptr .align 1 _Z19solver_kernel_naivePfS_Pd_param_1,
	.param .u64 .ptr .align 1 _Z19solver_kernel_naivePfS_Pd_param_2
)
{
	.reg .pred 	%p<2>;
	.reg .b32 	%r<22>;
	.reg .b32 	%f<12>;
	.reg .b64 	%rd<18>;
	.reg .b64 	%fd<11>;

	ld.param.u64 	%rd1, [_Z19solver_kernel_naivePfS_Pd_param_0];
	ld.param.u64 	%rd2, [_Z19solver_kernel_naivePfS_Pd_param_1];
	ld.param.u64 	%rd3, [_Z19solver_kernel_naivePfS_Pd_param_2];
	cvta.to.global.u64 	%rd4, %rd3;
	cvta.to.global.u64 	%rd5, %rd1;
	cvta.to.global.u64 	%rd6, %rd2;
	mov.u32 	%r1, %ctaid.y;
	mov.u32 	%r2, %nctaid.x;
	mov.u32 	%r3, %ctaid.x;
	mad.lo.s32 	%r4, %r1, %r2, %r3;
	mov.u32 	%r5, %ntid.y;
	mov.u32 	%r6, %ntid.x;
	mul.lo.s32 	%r7, %r5, %r6;
	mul.lo.s32 	%r8, %r7, %r4;
	mov.u32 	%r9, %tid.y;
	mov.u32 	%r10, %tid.x;
	add.s32 	%r11, %r10, 1;
	mul.lo.s32 	%r12, %r9, %r6;
	add.s32 	%r13, %r12, %r6;
	add.s32 	%r14, %r8, %r13;
	add.s32 	%r15, %r14, %r11;
	mul.wide.u32 	%rd7, %r15, 4;
	add.s64 	%rd8, %rd6, %rd7;
	ld.global.f32 	%f1, [%rd8];
	add.s64 	%rd9, %rd5, %rd7;
	ld.global.f32 	%f2, [%rd9];
	add.s32 	%r16, %r11, %r12;
	add.s32 	%r17, %r16, %r8;
	mul.wide.u32 	%rd10, %r17, 4;
	add.s64 	%rd11, %rd5, %rd10;
	ld.global.f32 	%f3, [%rd11];
	add.f32 	%f4, %f2, %f3;
	shl.b32 	%r18, %r6, 1;
	add.s32 	%r19, %r17, %r18;
	mul.wide.u32 	%rd12, %r19, 4;
	add.s64 	%rd13, %rd5, %rd12;
	ld.global.f32 	%f5, [%rd13];
	add.f32 	%f6, %f4, %f5;
	add.s32 	%r20, %r14, %r10;
	mul.wide.u32 	%rd14, %r20, 4;
	add.s64 	%rd15, %rd5, %rd14;
	ld.global.f32 	%f7, [%rd15];
	add.f32 	%f8, %f6, %f7;
	add.s32 	%r21, %r15, 1;
	mul.wide.u32 	%rd16, %r21, 4;
	add.s64 	%rd17, %rd5, %rd16;
	ld.global.f32 	%f9, [%rd17];
	add.f32 	%f10, %f8, %f9;
	cvt.f64.f32 	%fd1, %f10;
	mul.f64 	%fd2, %fd1, 0d3FC999999999999A;
	cvt.rn.f32.f64 	%f11, %fd2;
	st.global.f32 	[%rd8], %f11;
	ld.global.f64 	%fd3, [%rd4];
	cvt.f64.f32 	%fd4, %f11;
	add.f64 	%fd5, %fd3, %fd4;
	cvt.f64.f32 	%fd6, %f1;
	sub.f64 	%fd7, %fd5, %fd6;
	setp.lt.f64 	%p1, %fd7, 0d0000000000000000;
	neg.f64 	%fd8, %fd7;
	selp.f64 	%fd9, %fd8, %fd7, %p1;
	atom.global.add.f64 	%fd10, [%rd4], %fd9;
	ret;

}
	// .globl	_Z23solver_kernel_optimizedv
.visible .entry _Z23solver_kernel_optimizedv()
{


	ret;

}


// ===== COMPILED SASS (sm_100) =====

	.target	sm_100

	.elftype	@"ET_EXEC"


//--------------------- .note.nv.tkinfo           --------------------------
	.section	.note.nv.tkinfo,"",@"SHT_NOTE"
	.sectionflags	@"SHF_NOTE_NV_TKINFO"
	.tkinfo
        /*0018*/ 	.word	0x00000002
        /*0030*/ 	.string	""
        /*0030*/ 	.string	"ptxas"
        /*0030*/ 	.string	"Cuda compilation tools, release 13.0, V13.0.88"
        /*0030*/ 	.string	"Build cuda_13.0.r13.0/compiler.36424714_0"
        /*0030*/ 	.string	"-arch sm_100 -m 64 "



//--------------------- .note.nv.cuinfo           --------------------------
	.section	.note.nv.cuinfo,"",@"SHT_NOTE"
	.sectionflags	@"SHF_NOTE_NV_CUINFO"
        /*0018*/ 	.short	0x0002
        /*001a*/ 	.short	0x0064
        /*001c*/ 	.short	0x0082
	.zero		2


//--------------------- .nv.info                  --------------------------
	.section	.nv.info,"",@"SHT_CUDA_INFO"
	.align	4


	//----- nvinfo : EIATTR_REGCOUNT
	.align		4
        /*0000*/ 	.byte	0x04, 0x2f
        /*0002*/ 	.short	(.L_1 - .L_0)
	.align		4
.L_0:
        /*0004*/ 	.word	index@(_Z19solver_kernel_naivePfS_Pd)
        /*0008*/ 	.word	0x00000014


	//----- nvinfo : EIATTR_FRAME_SIZE
	.align		4
.L_1:
        /*000c*/ 	.byte	0x04, 0x11
        /*000e*/ 	.short	(.L_3 - .L_2)
	.align		4
.L_2:
        /*0010*/ 	.word	index@(_Z19solver_kernel_naivePfS_Pd)
        /*0014*/ 	.word	0x00000000


	//----- nvinfo : EIATTR_REGCOUNT
	.align		4
.L_3:
        /*0018*/ 	.byte	0x04, 0x2f
        /*001a*/ 	.short	(.L_5 - .L_4)
	.align		4
.L_4:
        /*001c*/ 	.word	index@(_Z23solver_kernel_optimizedv)
        /*0020*/ 	.word	0x00000004


	//----- nvinfo : EIATTR_FRAME_SIZE
	.align		4
.L_5:
        /*0024*/ 	.byte	0x04, 0x11
        /*0026*/ 	.short	(.L_7 - .L_6)
	.align		4
.L_6:
        /*0028*/ 	.word	index@(_Z23solver_kernel_optimizedv)
        /*002c*/ 	.word	0x00000000


	//----- nvinfo : EIATTR_MIN_STACK_SIZE
	.align		4
.L_7:
        /*0030*/ 	.byte	0x04, 0x12
        /*0032*/ 	.short	(.L_9 - .L_8)
	.align		4
.L_8:
        /*0034*/ 	.word	index@(_Z23solver_kernel_optimizedv)
        /*0038*/ 	.word	0x00000000


	//----- nvinfo : EIATTR_MIN_STACK_SIZE
	.align		4
.L_9:
        /*003c*/ 	.byte	0x04, 0x12
        /*003e*/ 	.short	(.L_11 - .L_10)
	.align		4
.L_10:
        /*0040*/ 	.word	index@(_Z19solver_kernel_naivePfS_Pd)
        /*0044*/ 	.word	0x00000000
.L_11:


//--------------------- .nv.compat                --------------------------
	.section	.nv.compat,"",@"SHT_CUDA_COMPAT_INFO"
	.align	4
        /*0000*/ 	.byte	0x02, 0x09, 0x00, 0x00, 0x02, 0x02, 0x01, 0x00, 0x02, 0x05, 0x05, 0x00, 0x03, 0x07, 0x01, 0x01
        /*0010*/ 	.byte	0x02, 0x03, 0x00, 0x00, 0x02, 0x06, 0x01, 0x00, 0x04, 0x0b, 0x08, 0x00, 0x01, 0x00, 0x00, 0x00
        /*0020*/ 	.byte	0x00, 0x00, 0x00, 0x00


//--------------------- .nv.info._Z23solver_kernel_optimizedv --------------------------
	.section	.nv.info._Z23solver_kernel_optimizedv,"",@"SHT_CUDA_INFO"
	.sectionflags	@""
	.align	4


	//----- nvinfo : EIATTR_CUDA_API_VERSION
	.align		4
        /*0000*/ 	.byte	0x04, 0x37
        /*0002*/ 	.short	(.L_13 - .L_12)
.L_12:
        /*0004*/ 	.word	0x00000082


	//----- nvinfo : EIATTR_SPARSE_MMA_MASK
	.align		4
.L_13:
        /*0008*/ 	.byte	0x03, 0x50
        /*000a*/ 	.short	0x0000


	//----- nvinfo : EIATTR_MAXREG_COUNT
	.align		4
        /*000c*/ 	.byte	0x03, 0x1b
        /*000e*/ 	.short	0x00ff


	//----- nvinfo : EIATTR_MERCURY_ISA_VERSION
	.align		4
        /*0010*/ 	.byte	0x03, 0x5f
        /*0012*/ 	.short	0x0101


	//----- nvinfo : EIATTR_VRC_CTA_INIT_COUNT
	.align		4
        /*0014*/ 	.byte	0x02, 0x4a
	.zero		1
	.zero		1


	//----- nvinfo : EIATTR_EXIT_INSTR_OFFSETS
	.align		4
        /*0018*/ 	.byte	0x04, 0x1c
        /*001a*/ 	.short	(.L_15 - .L_14)


	//   ....[0]....
.L_14:
        /*001c*/ 	.word	0x00000010


	//----- nvinfo : EIATTR_SW_WAR
	.align		4
.L_15:
        /*0020*/ 	.byte	0x04, 0x36
        /*0022*/ 	.short	(.L_17 - .L_16)
.L_16:
        /*0024*/ 	.word	0x00000008
.L_17:


//--------------------- .nv.info._Z19solver_kernel_naivePfS_Pd --------------------------
	.section	.nv.info._Z19solver_kernel_naivePfS_Pd,"",@"SHT_CUDA_INFO"
	.sectionflags	@""
	.align	4


	//----- nvinfo : EIATTR_CUDA_API_VERSION
	.align		4
        /*0000*/ 	.byte	0x04, 0x37
        /*0002*/ 	.short	(.L_19 - .L_18)
.L_18:
        /*0004*/ 	.word	0x00000082


	//----- nvinfo : EIATTR_KPARAM_INFO
	.align		4
.L_19:
        /*0008*/ 	.byte	0x04, 0x17
        /*000a*/ 	.short	(.L_21 - .L_20)
.L_20:
        /*000c*/ 	.word	0x00000000
        /*0010*/ 	.short	0x0002
        /*0012*/ 	.short	0x0010
        /*0014*/ 	.byte	0x00, 0xf5, 0x21, 0x00


	//----- nvinfo : EIATTR_KPARAM_INFO
	.align		4
.L_21:
        /*0018*/ 	.byte	0x04, 0x17
        /*001a*/ 	.short	(.L_23 - .L_22)
.L_22:
        /*001c*/ 	.word	0x00000000
        /*0020*/ 	.short	0x0001
        /*0022*/ 	.short	0x0008
        /*0024*/ 	.byte	0x00, 0xf5, 0x21, 0x00


	//----- nvinfo : EIATTR_KPARAM_INFO
	.align		4
.L_23:
        /*0028*/ 	.byte	0x04, 0x17
        /*002a*/ 	.short	(.L_25 - .L_24)
.L_24:
        /*002c*/ 	.word	0x00000000
        /*0030*/ 	.short	0x0000
        /*0032*/ 	.short	0x0000
        /*0034*/ 	.byte	0x00, 0xf5, 0x21, 0x00


	//----- nvinfo : EIATTR_SPARSE_MMA_MASK
	.align		4
.L_25:
        /*0038*/ 	.byte	0x03, 0x50
        /*003a*/ 	.short	0x0000


	//----- nvinfo : EIATTR_MAXREG_COUNT
	.align		4
        /*003c*/ 	.byte	0x03, 0x1b
        /*003e*/ 	.short	0x00ff


	//----- nvinfo : EIATTR_MERCURY_ISA_VERSION
	.align		4
        /*0040*/ 	.byte	0x03, 0x5f
        /*0042*/ 	.short	0x0101


	//----- nvinfo : EIATTR_VRC_CTA_INIT_COUNT
	.align		4
        /*0044*/ 	.byte	0x02, 0x4a
	.zero		1
	.zero		1


	//----- nvinfo : EIATTR_EXIT_INSTR_OFFSETS
	.align		4
        /*0048*/ 	.byte	0x04, 0x1c
        /*004a*/ 	.short	(.L_27 - .L_26)


	//   ....[0]....
.L_26:
        /*004c*/ 	.word	0x00000370


	//----- nvinfo : EIATTR_CBANK_PARAM_SIZE
	.align		4
.L_27:
        /*0050*/ 	.byte	0x03, 0x19
        /*0052*/ 	.short	0x0018


	//----- nvinfo : EIATTR_PARAM_CBANK
	.align		4
        /*0054*/ 	.byte	0x04, 0x0a
        /*0056*/ 	.short	(.L_29 - .L_28)
	.align		4
.L_28:
        /*0058*/ 	.word	index@(.nv.constant0._Z19solver_kernel_naivePfS_Pd)
        /*005c*/ 	.short	0x0380
        /*005e*/ 	.short	0x0018


	//----- nvinfo : EIATTR_SW_WAR
	.align		4
.L_29:
        /*0060*/ 	.byte	0x04, 0x36
        /*0062*/ 	.short	(.L_31 - .L_30)
.L_30:
        /*0064*/ 	.word	0x00000008
.L_31:


//--------------------- .nv.callgraph             --------------------------
	.section	.nv.callgraph,"",@"SHT_CUDA_CALLGRAPH"
	.align	4
	.sectionentsize	8
	.align		4
        /*0000*/ 	.word	0x00000000
	.align		4
        /*0004*/ 	.word	0xffffffff
	.align		4
        /*0008*/ 	.word	0x00000000
	.align		4
        /*000c*/ 	.word	0xfffffffe
	.align		4
        /*0010*/ 	.word	0x00000000
	.align		4
        /*0014*/ 	.word	0xfffffffd
	.align		4
        /*0018*/ 	.word	0x00000000
	.align		4
        /*001c*/ 	.word	0xfffffffc


//--------------------- .text._Z23solver_kernel_optimizedv --------------------------
	.section	.text._Z23solver_kernel_optimizedv,"ax",@progbits
	.align	128
        .global         _Z23solver_kernel_optimizedv
        .type           _Z23solver_kernel_optimizedv,@function
        .size           _Z23solver_kernel_optimizedv,(.L_x_2 - _Z23solver_kernel_optimizedv)
        .other          _Z23solver_kernel_optimizedv,@"STO_CUDA_ENTRY STV_DEFAULT"
_Z23solver_kernel_optimizedv:
.text._Z23solver_kernel_optimizedv:
[----:B------:R-:W-:Y:S01]  /*0000*/  LDC R1, c[0x0][0x37c] ;  /* 0x0000df00ff017b82 */ /* 0x000fe20000000800 */
[----:B------:R-:W-:Y:S05]  /*0010*/  EXIT ;  /* 0x000000000000794d */ /* 0x000fea0003800000 */
.L_x_0:
[----:B------:R-:W-:-:S00]  /*0020*/  BRA `(.L_x_0) ;  /* 0xfffffffc00fc7947 */ /* 0x000fc0000383ffff */
[----:B------:R-:W-:-:S00]  /*0030*/  NOP ;  /* 0x0000000000007918 */ /* 0x000fc00000000000 */
        /* <DEDUP_REMOVED lines=12> */
.L_x_2:


//--------------------- .text._Z19solver_kernel_naivePfS_Pd --------------------------
	.section	.text._Z19solver_kernel_naivePfS_Pd,"ax",@progbits
	.align	128
        .global         _Z19solver_kernel_naivePfS_Pd
        .type           _Z19solver_kernel_naivePfS_Pd,@function
        .size           _Z19solver_kernel_naivePfS_Pd,(.L_x_3 - _Z19solver_kernel_naivePfS_Pd)
        .other          _Z19solver_kernel_naivePfS_Pd,@"STO_CUDA_ENTRY STV_DEFAULT"
_Z19solver_kernel_naivePfS_Pd:
.text._Z19solver_kernel_naivePfS_Pd:
[----:B------:R-:W-:Y:S01]  /*0000*/  LDC R1, c[0x0][0x37c] ;  /* 0x0000df00ff017b82 */ /* 0x000fe20000000800 */
[----:B------:R-:W0:Y:S01]  /*0010*/  S2R R13, SR_TID.X ;  /* 0x00000000000d7919 */ /* 0x000e220000002100 */
[----:B------:R-:W1:Y:S06]  /*0020*/  LDCU UR5, c[0x0][0x370] ;  /* 0x00006e00ff0577ac */ /* 0x000e6c0008000800 */
[----:B------:R-:W-:Y:S01]  /*0030*/  S2UR UR4, SR_CTAID.Y ;  /* 0x00000000000479c3 */ /* 0x000fe20000002600 */
[----:B------:R-:W2:Y:S01]  /*0040*/  S2R R9, SR_TID.Y ;  /* 0x0000000000097919 */ /* 0x000ea20000002200 */
[----:B------:R-:W3:Y:S01]  /*0050*/  LDCU UR7, c[0x0][0x364] ;  /* 0x00006c80ff0777ac */ /* 0x000ee20008000800 */
[----:B------:R-:W4:Y:S05]  /*0060*/  LDCU.64 UR8, c[0x0][0x358] ;  /* 0x00006b00ff0877ac */ /* 0x000f2a0008000a00 */
[----:B------:R-:W1:Y:S08]  /*0070*/  S2UR UR6, SR_CTAID.X ;  /* 0x00000000000679c3 */ /* 0x000e700000002500 */
[----:B------:R-:W3:Y:S08]  /*0080*/  LDC R6, c[0x0][0x360] ;  /* 0x0000d800ff067b82 */ /* 0x000ef00000000800 */
[----:B------:R-:W5:Y:S01]  /*0090*/  LDC.64 R2, c[0x0][0x380] ;  /* 0x0000e000ff027b82 */ /* 0x000f620000000a00 */
[----:B0-----:R-:W-:Y:S01]  /*00a0*/  IADD3 R5, PT, PT, R13, 0x1, RZ ;  /* 0x000000010d057810 */ /* 0x001fe20007ffe0ff */
[----:B-1----:R-:W-:Y:S01]  /*00b0*/  UIMAD UR4, UR4, UR5, UR6 ;  /* 0x00000005040472a4 */ /* 0x002fe2000f8e0206 */
[----:B---3--:R-:W-:-:S02]  /*00c0*/  IMAD R0, R6, UR7, RZ ;  /* 0x0000000706007c24 */ /* 0x008fc4000f8e02ff */
[CC--:B--2---:R-:W-:Y:S02]  /*00d0*/  IMAD R7, R6.reuse, R9.reuse, R6 ;  /* 0x0000000906077224 */ /* 0x0c4fe400078e0206 */
[----:B------:R-:W-:Y:S02]  /*00e0*/  IMAD R9, R6, R9, R5 ;  /* 0x0000000906097224 */ /* 0x000fe400078e0205 */
[C---:B------:R-:W-:Y:S02]  /*00f0*/  IMAD R4, R0.reuse, UR4, R7 ;  /* 0x0000000400047c24 */ /* 0x040fe4000f8e0207 */
[----:B------:R-:W-:-:S03]  /*0100*/  IMAD R7, R0, UR4, R9 ;  /* 0x0000000400077c24 */ /* 0x000fc6000f8e0209 */
[----:B------:R-:W-:Y:S01]  /*0110*/  IADD3 R5, PT, PT, R5, R4, RZ ;  /* 0x0000000405057210 */ /* 0x000fe20007ffe0ff */
[--C-:B-----5:R-:W-:Y:S01]  /*0120*/  IMAD.WIDE.U32 R8, R7, 0x4, R2.reuse ;  /* 0x0000000407087825 */ /* 0x120fe200078e0002 */
[----:B------:R-:W-:Y:S02]  /*0130*/  LEA R11, R6, R7, 0x1 ;  /* 0x00000007060b7211 */ /* 0x000fe400078e08ff */
[----:B------:R-:W-:Y:S01]  /*0140*/  IADD3 R13, PT, PT, R4, R13, RZ ;  /* 0x0000000d040d7210 */ /* 0x000fe20007ffe0ff */
[C-C-:B------:R-:W-:Y:S01]  /*0150*/  IMAD.WIDE.U32 R6, R5.reuse, 0x4, R2.reuse ;  /* 0x0000000405067825 */ /* 0x140fe200078e0002 */
[----:B------:R-:W-:Y:S01]  /*0160*/  IADD3 R15, PT, PT, R5, 0x1, RZ ;  /* 0x00000001050f7810 */ /* 0x000fe20007ffe0ff */
[----:B----4-:R-:W2:Y:S02]  /*0170*/  LDG.E R9, desc[UR8][R8.64] ;  /* 0x0000000808097981 */ /* 0x010ea4000c1e1900 */
[--C-:B------:R-:W-:Y:S02]  /*0180*/  IMAD.WIDE.U32 R10, R11, 0x4, R2.reuse ;  /* 0x000000040b0a7825 */ /* 0x100fe400078e0002 */
[----:B------:R-:W2:Y:S02]  /*0190*/  LDG.E R6, desc[UR8][R6.64] ;  /* 0x0000000806067981 */ /* 0x000ea4000c1e1900 */
[----:B------:R-:W-:-:S02]  /*01a0*/  IMAD.WIDE.U32 R12, R13, 0x4, R2 ;  /* 0x000000040d0c7825 */ /* 0x000fc400078e0002 */
[----:B------:R-:W3:Y:S02]  /*01b0*/  LDG.E R11, desc[UR8][R10.64] ;  /* 0x000000080a0b7981 */ /* 0x000ee4000c1e1900 */
[----:B------:R-:W-:Y:S02]  /*01c0*/  IMAD.WIDE.U32 R14, R15, 0x4, R2 ;  /* 0x000000040f0e7825 */ /* 0x000fe400078e0002 */
[----:B------:R-:W4:Y:S04]  /*01d0*/  LDG.E R13, desc[UR8][R12.64] ;  /* 0x000000080c0d7981 */ /* 0x000f28000c1e1900 */
[----:B------:R-:W5:Y:S01]  /*01e0*/  LDG.E R15, desc[UR8][R14.64] ;  /* 0x000000080e0f7981 */ /* 0x000f62000c1e1900 */
[----:B------:R-:W-:Y:S01]  /*01f0*/  UMOV UR4, 0x9999999a ;  /* 0x9999999a00047882 */ /* 0x000fe20000000000 */
[----:B------:R-:W-:Y:S01]  /*0200*/  UMOV UR5, 0x3fc99999 ;  /* 0x3fc9999900057882 */ /* 0x000fe20000000000 */
[----:B------:R-:W0:Y:S01]  /*0210*/  LDC.64 R2, c[0x0][0x390] ;  /* 0x0000e400ff027b82 */ /* 0x000e220000000a00 */
[----:B--2---:R-:W-:-:S07]  /*0220*/  FADD R0, R6, R9 ;  /* 0x0000000906007221 */ /* 0x004fce0000000000 */
[----:B------:R-:W1:Y:S01]  /*0230*/  LDC.64 R8, c[0x0][0x388] ;  /* 0x0000e200ff087b82 */ /* 0x000e620000000a00 */
[----:B---3--:R-:W-:-:S04]  /*0240*/  FADD R0, R0, R11 ;  /* 0x0000000b00007221 */ /* 0x008fc80000000000 */
[----:B----4-:R-:W-:-:S04]  /*0250*/  FADD R0, R0, R13 ;  /* 0x0000000d00007221 */ /* 0x010fc80000000000 */
[----:B-----5:R-:W-:-:S04]  /*0260*/  FADD R0, R0, R15 ;  /* 0x0000000f00007221 */ /* 0x020fc80000000000 */
[----:B------:R-:W2:Y:S01]  /*0270*/  F2F.F64.F32 R6, R0 ;  /* 0x0000000000067310 */ /* 0x000ea20000201800 */
[----:B-1----:R-:W-:Y:S01]  /*0280*/  IMAD.WIDE.U32 R4, R5, 0x4, R8 ;  /* 0x0000000405047825 */ /* 0x002fe200078e0008 */
[----:B--2---:R-:W-:-:S04]  /*0290*/  DMUL R6, R6, UR4 ;  /* 0x0000000406067c28 */ /* 0x004fc80008000000 */
[----:B------:R-:W2:Y:S02]  /*02a0*/  LDG.E R12, desc[UR8][R4.64] ;  /* 0x00000008040c7981 */ /* 0x000ea4000c1e1900 */
[----:B------:R-:W1:Y:S02]  /*02b0*/  F2F.F32.F64 R17, R6 ;  /* 0x0000000600117310 */ /* 0x000e640000301000 */
[----:B-1----:R-:W-:Y:S04]  /*02c0*/  STG.E desc[UR8][R4.64], R17 ;  /* 0x0000001104007986 */ /* 0x002fe8000c101908 */
[----:B0-----:R-:W3:Y:S02]  /*02d0*/  LDG.E.64 R8, desc[UR8][R2.64] ;  /* 0x0000000802087981 */ /* 0x001ee4000c1e1b00 */
[----:B------:R-:W3:Y:S08]  /*02e0*/  F2F.F64.F32 R10, R17 ;  /* 0x00000011000a7310 */ /* 0x000ef00000201800 */
[----:B--2---:R-:W0:Y:S01]  /*02f0*/  F2F.F64.F32 R12, R12 ;  /* 0x0000000c000c7310 */ /* 0x004e220000201800 */
[----:B---3--:R-:W-:-:S08]  /*0300*/  DADD R8, R8, R10 ;  /* 0x0000000008087229 */ /* 0x008fd0000000000a */
[----:B0-----:R-:W-:-:S08]  /*0310*/  DADD R8, R8, -R12 ;  /* 0x0000000008087229 */ /* 0x001fd0000000080c */
[----:B------:R-:W-:Y:S02]  /*0320*/  DADD R10, -RZ, -R8 ;  /* 0x00000000ff0a7229 */ /* 0x000fe40000000908 */
[----:B------:R-:W-:-:S08]  /*0330*/  DSETP.GEU.AND P0, PT, R8, RZ, PT ;  /* 0x000000ff0800722a */ /* 0x000fd00003f0e000 */
[----:B------:R-:W-:Y:S02]  /*0340*/  FSEL R6, R10, R8, !P0 ;  /* 0x000000080a067208 */ /* 0x000fe40004000000 */
[----:B------:R-:W-:-:S05]  /*0350*/  FSEL R7, R11, R9, !P0 ;  /* 0x000000090b077208 */ /* 0x000fca0004000000 */
[----:B------:R-:W-:Y:S01]  /*0360*/  REDG.E.ADD.F64.RN.STRONG.GPU desc[UR8][R2.64], R6 ;  /* 0x00000006020079a6 */ /* 0x000fe2000c12ff08 */
[----:B------:R-:W-:Y:S05]  /*0370*/  EXIT ;  /* 0x000000000000794d */ /* 0x000fea0003800000 */
.L_x_1:
        /* <DEDUP_REMOVED lines=16> */
.L_x_3:


//--------------------- .nv.shared.reserved.0     --------------------------
	.section	.nv.shared.reserved.0,"aw",@nobits
	.weak		__nv_reservedSMEM_offset_0_alias
	.size		__nv_reservedSMEM_offset_0_alias, 0, 64
	.other		__nv_reservedSMEM_offset_0_alias,@"STO_CUDA_RESERVED_SHARED STV_DEFAULT"
__nv_reservedSMEM_offset_0_alias:
	.zero		0
	.zero		64


//--------------------- .nv.constant0._Z23solver_kernel_optimizedv --------------------------
	.section	.nv.constant0._Z23solver_kernel_optimizedv,"a",@progbits
	.sectionflags	@""
	.align	4
.nv.constant0._Z23solver_kernel_optimizedv:
	.zero		896


//--------------------- .nv.constant0._Z19solver_kernel_naivePfS_Pd --------------------------
	.section	.nv.constant0._Z19solver_kernel_naivePfS_Pd,"a",@progbits
	.sectionflags	@""
	.align	4
.nv.constant0._Z19solver_kernel_naivePfS_Pd:
	.zero		920


//--------------------- SYMBOLS --------------------------

	.type		.nv.reservedSmem.offset0,@object
	.size		.nv.reservedSmem.offset0,0x4
